//
// Generated by NVIDIA NVVM Compiler
//
// Compiler Build ID: CL-36424714
// Cuda compilation tools, release 13.0, V13.0.88
// Based on NVVM 20.0.0
//

.version 9.0
.target sm_100
.address_size 64

	// .globl	_Z5hellov
.extern .func  (.param .b32 func_retval0) vprintf
(
	.param .b64 vprintf_param_0,
	.param .b64 vprintf_param_1
)
;
.global .align 1 .b8 $str[29] = {73, 32, 97, 109, 32, 116, 104, 101, 32, 116, 104, 114, 101, 97, 100, 32, 111, 102, 32, 98, 108, 111, 99, 107, 32, 37, 100, 10};

.visible .entry _Z5hellov()
{
	.local .align 8 .b8 	__local_depot0[8];
	.reg .b64 	%SP;
	.reg .b64 	%SPL;
	.reg .b32 	%r<4>;
	.reg .b64 	%rd<5>;

	mov.u64 	%SPL, __local_depot0;
	cvta.local.u64 	%SP, %SPL;
	add.u64 	%rd1, %SP, 0;
	add.u64 	%rd2, %SPL, 0;
	mov.u32 	%r1, %ctaid.x;
	st.local.u32 	[%rd2], %r1;
	mov.u64 	%rd3, $str;
	cvta.global.u64 	%rd4, %rd3;
	{ // callseq 0, 0
	.param .b64 param0;
	st.param.b64 	[param0], %rd4;
	.param .b64 param1;
	st.param.b64 	[param1], %rd1;
	.param .b32 retval0;
	call.uni (retval0), 
	vprintf, 
	(
	param0, 
	param1
	);
	ld.param.b32 	%r2, [retval0];
	} // callseq 0
	ret;

}


// ===== COMPILED SASS (sm_100) =====

	.target	sm_100

	.elftype	@"ET_EXEC"


//--------------------- .note.nv.tkinfo           --------------------------
	.section	.note.nv.tkinfo,"",@"SHT_NOTE"
	.sectionflags	@"SHF_NOTE_NV_TKINFO"
	.tkinfo
        /*0018*/ 	.word	0x00000002
        /*0030*/ 	.string	""
        /*0030*/ 	.string	"ptxas"
        /*0030*/ 	.string	"Cuda compilation tools, release 13.0, V13.0.88"
        /*0030*/ 	.string	"Build cuda_13.0.r13.0/compiler.36424714_0"
        /*0030*/ 	.string	"-arch sm_100 -m 64 "



//--------------------- .note.nv.cuinfo           --------------------------
	.section	.note.nv.cuinfo,"",@"SHT_NOTE"
	.sectionflags	@"SHF_NOTE_NV_CUINFO"
        /*0018*/ 	.short	0x0002
        /*001a*/ 	.short	0x0064
        /*001c*/ 	.short	0x0082
	.zero		2


//--------------------- .nv.info                  --------------------------
	.section	.nv.info,"",@"SHT_CUDA_INFO"
	.align	4


	//----- nvinfo : EIATTR_REGCOUNT
	.align		4
        /*0000*/ 	.byte	0x04, 0x2f
        /*0002*/ 	.short	(.L_2 - .L_1)
	.align		4
.L_1:
        /*0004*/ 	.word	index@(_Z5hellov)
        /*0008*/ 	.word	0x00000018


	//----- nvinfo : EIATTR_FRAME_SIZE
	.align		4
.L_2:
        /*000c*/ 	.byte	0x04, 0x11
        /*000e*/ 	.short	(.L_4 - .L_3)
	.align		4
.L_3:
        /*0010*/ 	.word	index@(_Z5hellov)
        /*0014*/ 	.word	0x00000008


	//----- nvinfo : EIATTR_MIN_STACK_SIZE
	.align		4
.L_4:
        /*0018*/ 	.byte	0x04, 0x12
        /*001a*/ 	.short	(.L_6 - .L_5)
	.align		4
.L_5:
        /*001c*/ 	.word	index@(_Z5hellov)
        /*0020*/ 	.word	0x00000008
.L_6:


//--------------------- .nv.compat                --------------------------
	.section	.nv.compat,"",@"SHT_CUDA_COMPAT_INFO"
	.align	4
        /*0000*/ 	.byte	0x02, 0x09, 0x00, 0x00, 0x02, 0x02, 0x01, 0x00, 0x02, 0x05, 0x05, 0x00, 0x03, 0x07, 0x01, 0x01
        /*0010*/ 	.byte	0x02, 0x03, 0x00, 0x00, 0x02, 0x06, 0x01, 0x00, 0x04, 0x0b, 0x08, 0x00, 0x09, 0x00, 0x00, 0x00
        /*0020*/ 	.byte	0x00, 0x00, 0x00, 0x00


//--------------------- .nv.info._Z5hellov        --------------------------
	.section	.nv.info._Z5hellov,"",@"SHT_CUDA_INFO"
	.sectionflags	@""
	.align	4


	//----- nvinfo : EIATTR_CUDA_API_VERSION
	.align		4
        /*0000*/ 	.byte	0x04, 0x37
        /*0002*/ 	.short	(.L_8 - .L_7)
.L_7:
        /*0004*/ 	.word	0x00000082


	//----- nvinfo : EIATTR_SPARSE_MMA_MASK
	.align		4
.L_8:
        /*0008*/ 	.byte	0x03, 0x50
        /*000a*/ 	.short	0x0000


	//----- nvinfo : EIATTR_MAXREG_COUNT
	.align		4
        /*000c*/ 	.byte	0x03, 0x1b
        /*000e*/ 	.short	0x00ff


	//----- nvinfo : EIATTR_EXTERNS
	.align		4
        /*0010*/ 	.byte	0x04, 0x0f
        /*0012*/ 	.short	(.L_10 - .L_9)


	//   ....[0]....
	.align		4
.L_9:
        /*0014*/ 	.word	index@(vprintf)


	//----- nvinfo : EIATTR_MERCURY_ISA_VERSION
	.align		4
.L_10:
        /*0018*/ 	.byte	0x03, 0x5f
        /*001a*/ 	.short	0x0101


	//----- nvinfo : EIATTR_VRC_CTA_INIT_COUNT
	.align		4
        /*001c*/ 	.byte	0x02, 0x4a
	.zero		1
	.zero		1


	//----- nvinfo : EIATTR_SYSCALL_OFFSETS
	.align		4
        /*0020*/ 	.byte	0x04, 0x46
        /*0022*/ 	.short	(.L_12 - .L_11)


	//   ....[0]....
.L_11:
        /*0024*/ 	.word	0x000000e0


	//----- nvinfo : EIATTR_EXIT_INSTR_OFFSETS
	.align		4
.L_12:
        /*0028*/ 	.byte	0x04, 0x1c
        /*002a*/ 	.short	(.L_14 - .L_13)


	//   ....[0]....
.L_13:
        /*002c*/ 	.word	0x000000f0


	//----- nvinfo : EIATTR_SW_WAR
	.align		4
.L_14:
        /*0030*/ 	.byte	0x04, 0x36
        /*0032*/ 	.short	(.L_16 - .L_15)
.L_15:
        /*0034*/ 	.word	0x00000008
.L_16:


//--------------------- .nv.callgraph             --------------------------
	.section	.nv.callgraph,"",@"SHT_CUDA_CALLGRAPH"
	.align	4
	.sectionentsize	8
	.align		4
        /*0000*/ 	.word	0x00000000
	.align		4
        /*0004*/ 	.word	0xffffffff
	.align		4
        /*0008*/ 	.word	index@(_Z5hellov)
	.align		4
        /*000c*/ 	.word	index@(vprintf)
	.align		4
        /*0010*/ 	.word	0x00000000
	.align		4
        /*0014*/ 	.word	0xfffffffe
	.align		4
        /*0018*/ 	.word	0x00000000
	.align		4
        /*001c*/ 	.word	0xfffffffd
	.align		4
        /*0020*/ 	.word	0x00000000
	.align		4
        /*0024*/ 	.word	0xfffffffc


//--------------------- .nv.constant4             --------------------------
	.section	.nv.constant4,"a",@progbits
	.align	8
	.align		8
.nv.constant4:
        /*0000*/ 	.dword	vprintf
	.align		8
        /*0008*/ 	.dword	$str


//--------------------- .text._Z5hellov           --------------------------
	.section	.text._Z5hellov,"ax",@progbits
	.align	128
        .global         _Z5hellov
        .type           _Z5hellov,@function
        .size           _Z5hellov,(.L_x_2 - _Z5hellov)
        .other          _Z5hellov,@"STO_CUDA_ENTRY STV_DEFAULT"
_Z5hellov:
.text._Z5hellov:
[----:B------:R-:W0:Y:S01]  /*0000*/  LDC R1, c[0x0][0x37c] ;  /* 0x0000df00ff017b82 */ /* 0x000e220000000800 */
[----:B------:R-:W1:Y:S01]  /*0010*/  S2R R8, SR_CTAID.X ;  /* 0x0000000000087919 */ /* 0x000e620000002500 */
[----:B0-----:R-:W-:Y:S01]  /*0020*/  VIADD R1, R1, 0xfffffff8 ;  /* 0xfffffff801017836 */ /* 0x001fe20000000000 */
[----:B------:R-:W-:Y:S01]  /*0030*/  MOV R0, 0x0 ;  /* 0x0000000000007802 */ /* 0x000fe20000000f00 */
[----:B------:R-:W0:Y:S04]  /*0040*/  LDCU UR4, c[0x0][0x2f8] ;  /* 0x00005f00ff0477ac */ /* 0x000e280008000800 */
[----:B------:R2:W3:Y:S01]  /*0050*/  LDC.64 R2, c[0x4][R0] ;  /* 0x0100000000027b82 */ /* 0x0004e20000000a00 */
[----:B------:R-:W4:Y:S01]  /*0060*/  LDCU.64 UR6, c[0x4][0x8] ;  /* 0x01000100ff0677ac */ /* 0x000f220008000a00 */
[----:B------:R-:W5:Y:S01]  /*0070*/  LDCU UR5, c[0x0][0x2fc] ;  /* 0x00005f80ff0577ac */ /* 0x000f620008000800 */
[----:B0-----:R-:W-:Y:S01]  /*0080*/  IADD3 R6, P0, PT, R1, UR4, RZ ;  /* 0x0000000401067c10 */ /* 0x001fe2000ff1e0ff */
[----:B----4-:R-:W-:Y:S01]  /*0090*/  IMAD.U32 R4, RZ, RZ, UR6 ;  /* 0x00000006ff047e24 */ /* 0x010fe2000f8e00ff */
[----:B------:R-:W-:-:S03]  /*00a0*/  MOV R5, UR7 ;  /* 0x0000000700057c02 */ /* 0x000fc60008000f00 */
[----:B-----5:R-:W-:Y:S01]  /*00b0*/  IMAD.X R7, RZ, RZ, UR5, P0 ;  /* 0x00000005ff077e24 */ /* 0x020fe200080e06ff */
[----:B-1----:R2:W-:Y:S07]  /*00c0*/  STL [R1], R8 ;  /* 0x0000000801007387 */ /* 0x0025ee0000100800 */
[----:B------:R-:W-:-:S07]  /*00d0*/  LEPC R20, `(.L_x_0) ;  /* 0x000000001014794e */ /* 0x000fce0000000000 */
[----:B--23--:R-:W-:Y:S05]  /*00e0*/  CALL.ABS.NOINC R2 ;  /* 0x0000000002007343 */ /* 0x00cfea0003c00000 */
.L_x_0:
[----:B------:R-:W-:Y:S05]  /*00f0*/  EXIT ;  /* 0x000000000000794d */ /* 0x000fea0003800000 */
.L_x_1:
[----:B------:R-:W-:-:S00]  /*0100*/  BRA `(.L_x_1) ;  /* 0xfffffffc00fc7947 */ /* 0x000fc0000383ffff */
[----:B------:R-:W-:-:S00]  /*0110*/  NOP ;  /* 0x0000000000007918 */ /* 0x000fc00000000000 */
        /* <DEDUP_REMOVED lines=14> */
.L_x_2:


//--------------------- .nv.global.init           --------------------------
	.section	.nv.global.init,"aw",@progbits
.nv.global.init:
	.type		$str,@object
	.size		$str,(.L_0 - $str)
$str:
        /*0000*/ 	.byte	0x49, 0x20, 0x61, 0x6d, 0x20, 0x74, 0x68, 0x65, 0x20, 0x74, 0x68, 0x72, 0x65, 0x61, 0x64, 0x20
        /*0010*/ 	.byte	0x6f, 0x66, 0x20, 0x62, 0x6c, 0x6f, 0x63, 0x6b, 0x20, 0x25, 0x64, 0x0a, 0x00
.L_0:


//--------------------- .nv.shared.reserved.0     --------------------------
	.section	.nv.shared.reserved.0,"aw",@nobits
	.weak		__nv_reservedSMEM_offset_0_alias
	.size		__nv_reservedSMEM_offset_0_alias, 0, 64
	.other		__nv_reservedSMEM_offset_0_alias,@"STO_CUDA_RESERVED_SHARED STV_DEFAULT"
__nv_reservedSMEM_offset_0_alias:
	.zero		0
	.zero		64


//--------------------- .nv.constant0._Z5hellov   --------------------------
	.section	.nv.constant0._Z5hellov,"a",@progbits
	.sectionflags	@""
	.align	4
.nv.constant0._Z5hellov:
	.zero		896


//--------------------- SYMBOLS --------------------------

	.type		.nv.reservedSmem.offset0,@object
	.size		.nv.reservedSmem.offset0,0x4
	.type		vprintf,@function
